//
// Generated by NVIDIA NVVM Compiler
//
// Compiler Build ID: CL-36424714
// Cuda compilation tools, release 13.0, V13.0.88
// Based on NVVM 20.0.0
//

.version 9.0
.target sm_100
.address_size 64

	// .globl	_Z12fast_stencilPiS_i
// _ZZ12fast_stencilPiS_iE4temp has been demoted

.visible .entry _Z12fast_stencilPiS_i(
	.param .u64 .ptr .align 1 _Z12fast_stencilPiS_i_param_0,
	.param .u64 .ptr .align 1 _Z12fast_stencilPiS_i_param_1,
	.param .u32 _Z12fast_stencilPiS_i_param_2
)
{
	.reg .pred 	%p<3>;
	.reg .b32 	%r<17>;
	.reg .b64 	%rd<11>;
	// demoted variable
	.shared .align 4 .b8 _ZZ12fast_stencilPiS_iE4temp[2072];
	ld.param.u64 	%rd4, [_Z12fast_stencilPiS_i_param_0];
	ld.param.u64 	%rd3, [_Z12fast_stencilPiS_i_param_1];
	ld.param.u32 	%r4, [_Z12fast_stencilPiS_i_param_2];
	cvta.to.global.u64 	%rd1, %rd4;
	mov.u32 	%r1, %ntid.x;
	mov.u32 	%r5, %ctaid.x;
	mov.u32 	%r6, %tid.x;
	mad.lo.s32 	%r2, %r1, %r5, %r6;
	mul.wide.s32 	%rd5, %r2, 4;
	add.s64 	%rd2, %rd1, %rd5;
	ld.global.u32 	%r7, [%rd2];
	shl.b32 	%r8, %r6, 2;
	mov.u32 	%r9, _ZZ12fast_stencilPiS_iE4temp;
	add.s32 	%r3, %r9, %r8;
	st.shared.u32 	[%r3+12], %r7;
	setp.gt.u32 	%p1, %r6, 2;
	@%p1 bra 	$L__BB0_2;
	ld.global.u32 	%r10, [%rd2+-12];
	st.shared.u32 	[%r3], %r10;
	add.s32 	%r11, %r2, %r1;
	mul.wide.u32 	%rd6, %r11, 4;
	add.s64 	%rd7, %rd1, %rd6;
	ld.global.u32 	%r12, [%rd7];
	shl.b32 	%r13, %r1, 2;
	add.s32 	%r14, %r3, %r13;
	st.shared.u32 	[%r14+12], %r12;
$L__BB0_2:
	bar.sync 	0;
	setp.ge.s32 	%p2, %r2, %r4;
	@%p2 bra 	$L__BB0_4;
	ld.shared.u32 	%r15, [%r3+24];
	mul.lo.s32 	%r16, %r15, 7;
	cvta.to.global.u64 	%rd8, %rd3;
	add.s64 	%rd10, %rd8, %rd5;
	st.global.u32 	[%rd10], %r16;
$L__BB0_4:
	ret;

}


// ===== COMPILED SASS (sm_100) =====

	.target	sm_100

	.elftype	@"ET_EXEC"


//--------------------- .note.nv.tkinfo           --------------------------
	.section	.note.nv.tkinfo,"",@"SHT_NOTE"
	.sectionflags	@"SHF_NOTE_NV_TKINFO"
	.tkinfo
        /*0018*/ 	.word	0x00000002
        /*0030*/ 	.string	""
        /*0030*/ 	.string	"ptxas"
        /*0030*/ 	.string	"Cuda compilation tools, release 13.0, V13.0.88"
        /*0030*/ 	.string	"Build cuda_13.0.r13.0/compiler.36424714_0"
        /*0030*/ 	.string	"-arch sm_100 -m 64 "



//--------------------- .note.nv.cuinfo           --------------------------
	.section	.note.nv.cuinfo,"",@"SHT_NOTE"
	.sectionflags	@"SHF_NOTE_NV_CUINFO"
        /*0018*/ 	.short	0x0002
        /*001a*/ 	.short	0x0064
        /*001c*/ 	.short	0x0082
	.zero		2


//--------------------- .nv.info                  --------------------------
	.section	.nv.info,"",@"SHT_CUDA_INFO"
	.align	4


	//----- nvinfo : EIATTR_REGCOUNT
	.align		4
        /*0000*/ 	.byte	0x04, 0x2f
        /*0002*/ 	.short	(.L_1 - .L_0)
	.align		4
.L_0:
        /*0004*/ 	.word	index@(_Z12fast_stencilPiS_i)
        /*0008*/ 	.word	0x0000000e


	//----- nvinfo : EIATTR_FRAME_SIZE
	.align		4
.L_1:
        /*000c*/ 	.byte	0x04, 0x11
        /*000e*/ 	.short	(.L_3 - .L_2)
	.align		4
.L_2:
        /*0010*/ 	.word	index@(_Z12fast_stencilPiS_i)
        /*0014*/ 	.word	0x00000000


	//----- nvinfo : EIATTR_MIN_STACK_SIZE
	.align		4
.L_3:
        /*0018*/ 	.byte	0x04, 0x12
        /*001a*/ 	.short	(.L_5 - .L_4)
	.align		4
.L_4:
        /*001c*/ 	.word	index@(_Z12fast_stencilPiS_i)
        /*0020*/ 	.word	0x00000000
.L_5:


//--------------------- .nv.compat                --------------------------
	.section	.nv.compat,"",@"SHT_CUDA_COMPAT_INFO"
	.align	4
        /*0000*/ 	.byte	0x02, 0x09, 0x00, 0x00, 0x02, 0x02, 0x01, 0x00, 0x02, 0x05, 0x05, 0x00, 0x03, 0x07, 0x01, 0x01
        /*0010*/ 	.byte	0x02, 0x03, 0x00, 0x00, 0x02, 0x06, 0x01, 0x00, 0x04, 0x0b, 0x08, 0x00, 0x09, 0x00, 0x00, 0x00
        /*0020*/ 	.byte	0x00, 0x00, 0x00, 0x00


//--------------------- .nv.info._Z12fast_stencilPiS_i --------------------------
	.section	.nv.info._Z12fast_stencilPiS_i,"",@"SHT_CUDA_INFO"
	.sectionflags	@""
	.align	4


	//----- nvinfo : EIATTR_CUDA_API_VERSION
	.align		4
        /*0000*/ 	.byte	0x04, 0x37
        /*0002*/ 	.short	(.L_7 - .L_6)
.L_6:
        /*0004*/ 	.word	0x00000082


	//----- nvinfo : EIATTR_KPARAM_INFO
	.align		4
.L_7:
        /*0008*/ 	.byte	0x04, 0x17
        /*000a*/ 	.short	(.L_9 - .L_8)
.L_8:
        /*000c*/ 	.word	0x00000000
        /*0010*/ 	.short	0x0002
        /*0012*/ 	.short	0x0010
        /*0014*/ 	.byte	0x00, 0xf0, 0x11, 0x00


	//----- nvinfo : EIATTR_KPARAM_INFO
	.align		4
.L_9:
        /*0018*/ 	.byte	0x04, 0x17
        /*001a*/ 	.short	(.L_11 - .L_10)
.L_10:
        /*001c*/ 	.word	0x00000000
        /*0020*/ 	.short	0x0001
        /*0022*/ 	.short	0x0008
        /*0024*/ 	.byte	0x00, 0xf5, 0x21, 0x00


	//----- nvinfo : EIATTR_KPARAM_INFO
	.align		4
.L_11:
        /*0028*/ 	.byte	0x04, 0x17
        /*002a*/ 	.short	(.L_13 - .L_12)
.L_12:
        /*002c*/ 	.word	0x00000000
        /*0030*/ 	.short	0x0000
        /*0032*/ 	.short	0x0000
        /*0034*/ 	.byte	0x00, 0xf5, 0x21, 0x00


	//----- nvinfo : EIATTR_SPARSE_MMA_MASK
	.align		4
.L_13:
        /*0038*/ 	.byte	0x03, 0x50
        /*003a*/ 	.short	0x0000


	//----- nvinfo : EIATTR_MAXREG_COUNT
	.align		4
        /*003c*/ 	.byte	0x03, 0x1b
        /*003e*/ 	.short	0x00ff


	//----- nvinfo : EIATTR_NUM_BARRIERS
	.align		4
        /*0040*/ 	.byte	0x02, 0x4c
        /*0042*/ 	.byte	0x01
	.zero		1


	//----- nvinfo : EIATTR_MERCURY_ISA_VERSION
	.align		4
        /*0044*/ 	.byte	0x03, 0x5f
        /*0046*/ 	.short	0x0101


	//----- nvinfo : EIATTR_VRC_CTA_INIT_COUNT
	.align		4
        /*0048*/ 	.byte	0x02, 0x4a
	.zero		1
	.zero		1


	//----- nvinfo : EIATTR_EXIT_INSTR_OFFSETS
	.align		4
        /*004c*/ 	.byte	0x04, 0x1c
        /*004e*/ 	.short	(.L_15 - .L_14)


	//   ....[0]....
.L_14:
        /*0050*/ 	.word	0x00000190


	//   ....[1]....
        /*0054*/ 	.word	0x000001f0


	//----- nvinfo : EIATTR_CBANK_PARAM_SIZE
	.align		4
.L_15:
        /*0058*/ 	.byte	0x03, 0x19
        /*005a*/ 	.short	0x0014


	//----- nvinfo : EIATTR_PARAM_CBANK
	.align		4
        /*005c*/ 	.byte	0x04, 0x0a
        /*005e*/ 	.short	(.L_17 - .L_16)
	.align		4
.L_16:
        /*0060*/ 	.word	index@(.nv.constant0._Z12fast_stencilPiS_i)
        /*0064*/ 	.short	0x0380
        /*0066*/ 	.short	0x0014


	//----- nvinfo : EIATTR_SW_WAR
	.align		4
.L_17:
        /*0068*/ 	.byte	0x04, 0x36
        /*006a*/ 	.short	(.L_19 - .L_18)
.L_18:
        /*006c*/ 	.word	0x00000008
.L_19:


//--------------------- .nv.callgraph             --------------------------
	.section	.nv.callgraph,"",@"SHT_CUDA_CALLGRAPH"
	.align	4
	.sectionentsize	8
	.align		4
        /*0000*/ 	.word	0x00000000
	.align		4
        /*0004*/ 	.word	0xffffffff
	.align		4
        /*0008*/ 	.word	0x00000000
	.align		4
        /*000c*/ 	.word	0xfffffffe
	.align		4
        /*0010*/ 	.word	0x00000000
	.align		4
        /*0014*/ 	.word	0xfffffffd
	.align		4
        /*0018*/ 	.word	0x00000000
	.align		4
        /*001c*/ 	.word	0xfffffffc


//--------------------- .text._Z12fast_stencilPiS_i --------------------------
	.section	.text._Z12fast_stencilPiS_i,"ax",@progbits
	.align	128
        .global         _Z12fast_stencilPiS_i
        .type           _Z12fast_stencilPiS_i,@function
        .size           _Z12fast_stencilPiS_i,(.L_x_1 - _Z12fast_stencilPiS_i)
        .other          _Z12fast_stencilPiS_i,@"STO_CUDA_ENTRY STV_DEFAULT"
_Z12fast_stencilPiS_i:
.text._Z12fast_stencilPiS_i:
[----:B------:R-:W-:Y:S01]  /*0000*/  LDC R1, c[0x0][0x37c] ;  /* 0x0000df00ff017b82 */ /* 0x000fe20000000800 */
[----:B------:R-:W0:Y:S07]  /*0010*/  S2R R11, SR_TID.X ;  /* 0x00000000000b7919 */ /* 0x000e2e0000002100 */
[----:B------:R-:W1:Y:S01]  /*0020*/  S2UR UR4, SR_CTAID.X ;  /* 0x00000000000479c3 */ /* 0x000e620000002500 */
[----:B------:R-:W2:Y:S01]  /*0030*/  LDCU.64 UR6, c[0x0][0x358] ;  /* 0x00006b00ff0677ac */ /* 0x000ea20008000a00 */
[----:B------:R-:W3:Y:S06]  /*0040*/  LDCU UR8, c[0x0][0x390] ;  /* 0x00007200ff0877ac */ /* 0x000eec0008000800 */
[----:B------:R-:W1:Y:S08]  /*0050*/  LDC R8, c[0x0][0x360] ;  /* 0x0000d800ff087b82 */ /* 0x000e700000000800 */
[----:B------:R-:W4:Y:S01]  /*0060*/  LDC.64 R4, c[0x0][0x380] ;  /* 0x0000e000ff047b82 */ /* 0x000f220000000a00 */
[----:B0-----:R-:W-:Y:S01]  /*0070*/  ISETP.GT.U32.AND P0, PT, R11, 0x2, PT ;  /* 0x000000020b00780c */ /* 0x001fe20003f04070 */
[----:B-1----:R-:W-:-:S04]  /*0080*/  IMAD R7, R8, UR4, R11 ;  /* 0x0000000408077c24 */ /* 0x002fc8000f8e020b */
[----:B----4-:R-:W-:-:S08]  /*0090*/  IMAD.WIDE R2, R7, 0x4, R4 ;  /* 0x0000000407027825 */ /* 0x010fd000078e0204 */
[----:B------:R-:W-:Y:S01]  /*00a0*/  @!P0 IADD3 R9, PT, PT, R7, R8, RZ ;  /* 0x0000000807098210 */ /* 0x000fe20007ffe0ff */
[----:B--2---:R-:W2:Y:S04]  /*00b0*/  LDG.E R0, desc[UR6][R2.64] ;  /* 0x0000000602007981 */ /* 0x004ea8000c1e1900 */
[----:B------:R-:W-:Y:S01]  /*00c0*/  @!P0 IMAD.WIDE.U32 R4, R9, 0x4, R4 ;  /* 0x0000000409048825 */ /* 0x000fe200078e0004 */
[----:B------:R-:W4:Y:S05]  /*00d0*/  @!P0 LDG.E R6, desc[UR6][R2.64+-0xc] ;  /* 0xfffff40602068981 */ /* 0x000f2a000c1e1900 */
[----:B------:R-:W5:Y:S01]  /*00e0*/  @!P0 LDG.E R4, desc[UR6][R4.64] ;  /* 0x0000000604048981 */ /* 0x000f62000c1e1900 */
[----:B------:R-:W0:Y:S01]  /*00f0*/  S2UR UR5, SR_CgaCtaId ;  /* 0x00000000000579c3 */ /* 0x000e220000008800 */
[----:B------:R-:W-:-:S02]  /*0100*/  UMOV UR4, 0x400 ;  /* 0x0000040000047882 */ /* 0x000fc40000000000 */
[----:B0-----:R-:W-:-:S06]  /*0110*/  ULEA UR4, UR5, UR4, 0x18 ;  /* 0x0000000405047291 */ /* 0x001fcc000f8ec0ff */
[----:B------:R-:W-:-:S04]  /*0120*/  LEA R9, R11, UR4, 0x2 ;  /* 0x000000040b097c11 */ /* 0x000fc8000f8e10ff */
[----:B------:R-:W-:Y:S02]  /*0130*/  @!P0 LEA R11, R8, R9, 0x2 ;  /* 0x00000009080b8211 */ /* 0x000fe400078e10ff */
[----:B---3--:R-:W-:Y:S01]  /*0140*/  ISETP.GE.AND P1, PT, R7, UR8, PT ;  /* 0x0000000807007c0c */ /* 0x008fe2000bf26270 */
[----:B--2---:R0:W-:Y:S04]  /*0150*/  STS [R9+0xc], R0 ;  /* 0x00000c0009007388 */ /* 0x0041e80000000800 */
[----:B----4-:R0:W-:Y:S04]  /*0160*/  @!P0 STS [R9], R6 ;  /* 0x0000000609008388 */ /* 0x0101e80000000800 */
[----:B-----5:R0:W-:Y:S01]  /*0170*/  @!P0 STS [R11+0xc], R4 ;  /* 0x00000c040b008388 */ /* 0x0201e20000000800 */
[----:B------:R-:W-:Y:S06]  /*0180*/  BAR.SYNC.DEFER_BLOCKING 0x0 ;  /* 0x0000000000007b1d */ /* 0x000fec0000010000 */
[----:B------:R-:W-:Y:S05]  /*0190*/  @P1 EXIT ;  /* 0x000000000000194d */ /* 0x000fea0003800000 */
[----:B0-----:R-:W0:Y:S01]  /*01a0*/  LDS R9, [R9+0x18] ;  /* 0x0000180009097984 */ /* 0x001e220000000800 */
[----:B------:R-:W1:Y:S02]  /*01b0*/  LDC.64 R2, c[0x0][0x388] ;  /* 0x0000e200ff027b82 */ /* 0x000e640000000a00 */
[----:B-1----:R-:W-:-:S04]  /*01c0*/  IMAD.WIDE R2, R7, 0x4, R2 ;  /* 0x0000000407027825 */ /* 0x002fc800078e0202 */
[----:B0-----:R-:W-:-:S05]  /*01d0*/  IMAD R5, R9, 0x7, RZ ;  /* 0x0000000709057824 */ /* 0x001fca00078e02ff */
[----:B------:R-:W-:Y:S01]  /*01e0*/  STG.E desc[UR6][R2.64], R5 ;  /* 0x0000000502007986 */ /* 0x000fe2000c101906 */
[----:B------:R-:W-:Y:S05]  /*01f0*/  EXIT ;  /* 0x000000000000794d */ /* 0x000fea0003800000 */
.L_x_0:
[----:B------:R-:W-:-:S00]  /*0200*/  BRA `(.L_x_0) ;  /* 0xfffffffc00fc7947 */ /* 0x000fc0000383ffff */
[----:B------:R-:W-:-:S00]  /*0210*/  NOP ;  /* 0x0000000000007918 */ /* 0x000fc00000000000 */
        /* <DEDUP_REMOVED lines=14> */
.L_x_1:


//--------------------- .nv.shared._Z12fast_stencilPiS_i --------------------------
	.section	.nv.shared._Z12fast_stencilPiS_i,"aw",@nobits
	.sectionflags	@""
	.align	4
.nv.shared._Z12fast_stencilPiS_i:
	.zero		3096


//--------------------- .nv.shared.reserved.0     --------------------------
	.section	.nv.shared.reserved.0,"aw",@nobits
	.weak		__nv_reservedSMEM_offset_0_alias
	.size		__nv_reservedSMEM_offset_0_alias, 0, 64
	.other		__nv_reservedSMEM_offset_0_alias,@"STO_CUDA_RESERVED_SHARED STV_DEFAULT"
__nv_reservedSMEM_offset_0_alias:
	.zero		0
	.zero		64


//--------------------- .nv.constant0._Z12fast_stencilPiS_i --------------------------
	.section	.nv.constant0._Z12fast_stencilPiS_i,"a",@progbits
	.sectionflags	@""
	.align	4
.nv.constant0._Z12fast_stencilPiS_i:
	.zero		916


//--------------------- SYMBOLS --------------------------

	.type		.nv.reservedSmem.offset0,@object
	.size		.nv.reservedSmem.offset0,0x4
	.type		.nv.reservedSmem.cap,@object
	.size		.nv.reservedSmem.cap,0x4
